//
// Generated by NVIDIA NVVM Compiler
//
// Compiler Build ID: CL-36424714
// Cuda compilation tools, release 13.0, V13.0.88
// Based on NVVM 20.0.0
//

.version 9.0
.target sm_100
.address_size 64

	// .globl	_Z16dotProductKernelPK6__halfS1_Pf
// _ZZ16dotProductKernelPK6__halfS1_PfE11shared_data has been demoted
// _ZZ20finalReductionKernelPfiE11shared_data has been demoted

.visible .entry _Z16dotProductKernelPK6__halfS1_Pf(
	.param .u64 .ptr .align 1 _Z16dotProductKernelPK6__halfS1_Pf_param_0,
	.param .u64 .ptr .align 1 _Z16dotProductKernelPK6__halfS1_Pf_param_1,
	.param .u64 .ptr .align 1 _Z16dotProductKernelPK6__halfS1_Pf_param_2
)
{
	.reg .pred 	%p<6>;
	.reg .b16 	%rs<3>;
	.reg .b32 	%r<14>;
	.reg .b32 	%f<8>;
	.reg .b64 	%rd<12>;
	// demoted variable
	.shared .align 4 .b8 _ZZ16dotProductKernelPK6__halfS1_PfE11shared_data[1024];
	ld.param.u64 	%rd1, [_Z16dotProductKernelPK6__halfS1_Pf_param_0];
	ld.param.u64 	%rd2, [_Z16dotProductKernelPK6__halfS1_Pf_param_1];
	ld.param.u64 	%rd3, [_Z16dotProductKernelPK6__halfS1_Pf_param_2];
	mov.u32 	%r1, %tid.x;
	mov.u32 	%r2, %ctaid.x;
	mov.u32 	%r13, %ntid.x;
	mad.lo.s32 	%r4, %r2, %r13, %r1;
	setp.gt.s32 	%p1, %r4, 511;
	shl.b32 	%r8, %r1, 2;
	mov.u32 	%r9, _ZZ16dotProductKernelPK6__halfS1_PfE11shared_data;
	add.s32 	%r5, %r9, %r8;
	@%p1 bra 	$L__BB0_2;
	cvta.to.global.u64 	%rd4, %rd1;
	cvta.to.global.u64 	%rd5, %rd2;
	mul.wide.s32 	%rd6, %r4, 2;
	add.s64 	%rd7, %rd4, %rd6;
	ld.global.u16 	%rs1, [%rd7];
	// begin inline asm
	{  cvt.f32.f16 %f1, %rs1;}

	// end inline asm
	add.s64 	%rd8, %rd5, %rd6;
	ld.global.u16 	%rs2, [%rd8];
	// begin inline asm
	{  cvt.f32.f16 %f2, %rs2;}

	// end inline asm
	mul.f32 	%f3, %f1, %f2;
	st.shared.f32 	[%r5], %f3;
	bra.uni 	$L__BB0_3;
$L__BB0_2:
	mov.b32 	%r10, 0;
	st.shared.u32 	[%r5], %r10;
$L__BB0_3:
	bar.sync 	0;
	setp.lt.u32 	%p2, %r13, 2;
	@%p2 bra 	$L__BB0_7;
$L__BB0_4:
	shr.u32 	%r7, %r13, 1;
	setp.ge.u32 	%p3, %r1, %r7;
	@%p3 bra 	$L__BB0_6;
	shl.b32 	%r11, %r7, 2;
	add.s32 	%r12, %r5, %r11;
	ld.shared.f32 	%f4, [%r12];
	ld.shared.f32 	%f5, [%r5];
	add.f32 	%f6, %f4, %f5;
	st.shared.f32 	[%r5], %f6;
$L__BB0_6:
	bar.sync 	0;
	setp.gt.u32 	%p4, %r13, 3;
	mov.u32 	%r13, %r7;
	@%p4 bra 	$L__BB0_4;
$L__BB0_7:
	setp.ne.s32 	%p5, %r1, 0;
	@%p5 bra 	$L__BB0_9;
	ld.shared.f32 	%f7, [_ZZ16dotProductKernelPK6__halfS1_PfE11shared_data];
	cvta.to.global.u64 	%rd9, %rd3;
	mul.wide.u32 	%rd10, %r2, 4;
	add.s64 	%rd11, %rd9, %rd10;
	st.global.f32 	[%rd11], %f7;
$L__BB0_9:
	ret;

}
	// .globl	_Z20finalReductionKernelPfi
.visible .entry _Z20finalReductionKernelPfi(
	.param .u64 .ptr .align 1 _Z20finalReductionKernelPfi_param_0,
	.param .u32 _Z20finalReductionKernelPfi_param_1
)
{
	.reg .pred 	%p<6>;
	.reg .b32 	%r<12>;
	.reg .b32 	%f<9>;
	.reg .b64 	%rd<5>;
	// demoted variable
	.shared .align 4 .b8 _ZZ20finalReductionKernelPfiE11shared_data[1024];
	ld.param.u64 	%rd2, [_Z20finalReductionKernelPfi_param_0];
	ld.param.u32 	%r6, [_Z20finalReductionKernelPfi_param_1];
	cvta.to.global.u64 	%rd1, %rd2;
	mov.u32 	%r1, %tid.x;
	setp.ge.s32 	%p1, %r1, %r6;
	mov.f32 	%f8, 0f00000000;
	@%p1 bra 	$L__BB1_2;
	mul.wide.u32 	%rd3, %r1, 4;
	add.s64 	%rd4, %rd1, %rd3;
	ld.global.f32 	%f8, [%rd4];
$L__BB1_2:
	shl.b32 	%r7, %r1, 2;
	mov.u32 	%r8, _ZZ20finalReductionKernelPfiE11shared_data;
	add.s32 	%r2, %r8, %r7;
	st.shared.f32 	[%r2], %f8;
	bar.sync 	0;
	mov.u32 	%r11, %ntid.x;
	setp.lt.u32 	%p2, %r11, 2;
	@%p2 bra 	$L__BB1_6;
$L__BB1_3:
	shr.u32 	%r5, %r11, 1;
	setp.ge.u32 	%p3, %r1, %r5;
	@%p3 bra 	$L__BB1_5;
	shl.b32 	%r9, %r5, 2;
	add.s32 	%r10, %r2, %r9;
	ld.shared.f32 	%f4, [%r10];
	ld.shared.f32 	%f5, [%r2];
	add.f32 	%f6, %f4, %f5;
	st.shared.f32 	[%r2], %f6;
$L__BB1_5:
	bar.sync 	0;
	setp.gt.u32 	%p4, %r11, 3;
	mov.u32 	%r11, %r5;
	@%p4 bra 	$L__BB1_3;
$L__BB1_6:
	setp.ne.s32 	%p5, %r1, 0;
	@%p5 bra 	$L__BB1_8;
	ld.shared.f32 	%f7, [_ZZ20finalReductionKernelPfiE11shared_data];
	st.global.f32 	[%rd1], %f7;
$L__BB1_8:
	ret;

}


// ===== COMPILED SASS (sm_100) =====

	.target	sm_100

	.elftype	@"ET_EXEC"


//--------------------- .note.nv.tkinfo           --------------------------
	.section	.note.nv.tkinfo,"",@"SHT_NOTE"
	.sectionflags	@"SHF_NOTE_NV_TKINFO"
	.tkinfo
        /*0018*/ 	.word	0x00000002
        /*0030*/ 	.string	""
        /*0030*/ 	.string	"ptxas"
        /*0030*/ 	.string	"Cuda compilation tools, release 13.0, V13.0.88"
        /*0030*/ 	.string	"Build cuda_13.0.r13.0/compiler.36424714_0"
        /*0030*/ 	.string	"-arch sm_100 -m 64 "



//--------------------- .note.nv.cuinfo           --------------------------
	.section	.note.nv.cuinfo,"",@"SHT_NOTE"
	.sectionflags	@"SHF_NOTE_NV_CUINFO"
        /*0018*/ 	.short	0x0002
        /*001a*/ 	.short	0x0064
        /*001c*/ 	.short	0x0082
	.zero		2


//--------------------- .nv.info                  --------------------------
	.section	.nv.info,"",@"SHT_CUDA_INFO"
	.align	4


	//----- nvinfo : EIATTR_REGCOUNT
	.align		4
        /*0000*/ 	.byte	0x04, 0x2f
        /*0002*/ 	.short	(.L_1 - .L_0)
	.align		4
.L_0:
        /*0004*/ 	.word	index@(_Z16dotProductKernelPK6__halfS1_Pf)
        /*0008*/ 	.word	0x0000000c


	//----- nvinfo : EIATTR_FRAME_SIZE
	.align		4
.L_1:
        /*000c*/ 	.byte	0x04, 0x11
        /*000e*/ 	.short	(.L_3 - .L_2)
	.align		4
.L_2:
        /*0010*/ 	.word	index@(_Z16dotProductKernelPK6__halfS1_Pf)
        /*0014*/ 	.word	0x00000000


	//----- nvinfo : EIATTR_REGCOUNT
	.align		4
.L_3:
        /*0018*/ 	.byte	0x04, 0x2f
        /*001a*/ 	.short	(.L_5 - .L_4)
	.align		4
.L_4:
        /*001c*/ 	.word	index@(_Z20finalReductionKernelPfi)
        /*0020*/ 	.word	0x0000000a


	//----- nvinfo : EIATTR_FRAME_SIZE
	.align		4
.L_5:
        /*0024*/ 	.byte	0x04, 0x11
        /*0026*/ 	.short	(.L_7 - .L_6)
	.align		4
.L_6:
        /*0028*/ 	.word	index@(_Z20finalReductionKernelPfi)
        /*002c*/ 	.word	0x00000000


	//----- nvinfo : EIATTR_MIN_STACK_SIZE
	.align		4
.L_7:
        /*0030*/ 	.byte	0x04, 0x12
        /*0032*/ 	.short	(.L_9 - .L_8)
	.align		4
.L_8:
        /*0034*/ 	.word	index@(_Z20finalReductionKernelPfi)
        /*0038*/ 	.word	0x00000000


	//----- nvinfo : EIATTR_MIN_STACK_SIZE
	.align		4
.L_9:
        /*003c*/ 	.byte	0x04, 0x12
        /*003e*/ 	.short	(.L_11 - .L_10)
	.align		4
.L_10:
        /*0040*/ 	.word	index@(_Z16dotProductKernelPK6__halfS1_Pf)
        /*0044*/ 	.word	0x00000000
.L_11:


//--------------------- .nv.compat                --------------------------
	.section	.nv.compat,"",@"SHT_CUDA_COMPAT_INFO"
	.align	4
        /*0000*/ 	.byte	0x02, 0x09, 0x00, 0x00, 0x02, 0x02, 0x01, 0x00, 0x02, 0x05, 0x05, 0x00, 0x03, 0x07, 0x01, 0x01
        /*0010*/ 	.byte	0x02, 0x03, 0x00, 0x00, 0x02, 0x06, 0x01, 0x00, 0x04, 0x0b, 0x08, 0x00, 0x09, 0x00, 0x00, 0x00
        /*0020*/ 	.byte	0x00, 0x00, 0x00, 0x00


//--------------------- .nv.info._Z20finalReductionKernelPfi --------------------------
	.section	.nv.info._Z20finalReductionKernelPfi,"",@"SHT_CUDA_INFO"
	.sectionflags	@""
	.align	4


	//----- nvinfo : EIATTR_CUDA_API_VERSION
	.align		4
        /*0000*/ 	.byte	0x04, 0x37
        /*0002*/ 	.short	(.L_13 - .L_12)
.L_12:
        /*0004*/ 	.word	0x00000082


	//----- nvinfo : EIATTR_KPARAM_INFO
	.align		4
.L_13:
        /*0008*/ 	.byte	0x04, 0x17
        /*000a*/ 	.short	(.L_15 - .L_14)
.L_14:
        /*000c*/ 	.word	0x00000000
        /*0010*/ 	.short	0x0001
        /*0012*/ 	.short	0x0008
        /*0014*/ 	.byte	0x00, 0xf0, 0x11, 0x00


	//----- nvinfo : EIATTR_KPARAM_INFO
	.align		4
.L_15:
        /*0018*/ 	.byte	0x04, 0x17
        /*001a*/ 	.short	(.L_17 - .L_16)
.L_16:
        /*001c*/ 	.word	0x00000000
        /*0020*/ 	.short	0x0000
        /*0022*/ 	.short	0x0000
        /*0024*/ 	.byte	0x00, 0xf5, 0x21, 0x00


	//----- nvinfo : EIATTR_SPARSE_MMA_MASK
	.align		4
.L_17:
        /*0028*/ 	.byte	0x03, 0x50
        /*002a*/ 	.short	0x0000


	//----- nvinfo : EIATTR_MAXREG_COUNT
	.align		4
        /*002c*/ 	.byte	0x03, 0x1b
        /*002e*/ 	.short	0x00ff


	//----- nvinfo : EIATTR_NUM_BARRIERS
	.align		4
        /*0030*/ 	.byte	0x02, 0x4c
        /*0032*/ 	.byte	0x01
	.zero		1


	//----- nvinfo : EIATTR_MERCURY_ISA_VERSION
	.align		4
        /*0034*/ 	.byte	0x03, 0x5f
        /*0036*/ 	.short	0x0101


	//----- nvinfo : EIATTR_VRC_CTA_INIT_COUNT
	.align		4
        /*0038*/ 	.byte	0x02, 0x4a
	.zero		1
	.zero		1


	//----- nvinfo : EIATTR_EXIT_INSTR_OFFSETS
	.align		4
        /*003c*/ 	.byte	0x04, 0x1c
        /*003e*/ 	.short	(.L_19 - .L_18)


	//   ....[0]....
.L_18:
        /*0040*/ 	.word	0x000001f0


	//   ....[1]....
        /*0044*/ 	.word	0x00000260


	//----- nvinfo : EIATTR_CBANK_PARAM_SIZE
	.align		4
.L_19:
        /*0048*/ 	.byte	0x03, 0x19
        /*004a*/ 	.short	0x000c


	//----- nvinfo : EIATTR_PARAM_CBANK
	.align		4
        /*004c*/ 	.byte	0x04, 0x0a
        /*004e*/ 	.short	(.L_21 - .L_20)
	.align		4
.L_20:
        /*0050*/ 	.word	index@(.nv.constant0._Z20finalReductionKernelPfi)
        /*0054*/ 	.short	0x0380
        /*0056*/ 	.short	0x000c


	//----- nvinfo : EIATTR_SW_WAR
	.align		4
.L_21:
        /*0058*/ 	.byte	0x04, 0x36
        /*005a*/ 	.short	(.L_23 - .L_22)
.L_22:
        /*005c*/ 	.word	0x00000008
.L_23:


//--------------------- .nv.info._Z16dotProductKernelPK6__halfS1_Pf --------------------------
	.section	.nv.info._Z16dotProductKernelPK6__halfS1_Pf,"",@"SHT_CUDA_INFO"
	.sectionflags	@""
	.align	4


	//----- nvinfo : EIATTR_CUDA_API_VERSION
	.align		4
        /*0000*/ 	.byte	0x04, 0x37
        /*0002*/ 	.short	(.L_25 - .L_24)
.L_24:
        /*0004*/ 	.word	0x00000082


	//----- nvinfo : EIATTR_KPARAM_INFO
	.align		4
.L_25:
        /*0008*/ 	.byte	0x04, 0x17
        /*000a*/ 	.short	(.L_27 - .L_26)
.L_26:
        /*000c*/ 	.word	0x00000000
        /*0010*/ 	.short	0x0002
        /*0012*/ 	.short	0x0010
        /*0014*/ 	.byte	0x00, 0xf5, 0x21, 0x00


	//----- nvinfo : EIATTR_KPARAM_INFO
	.align		4
.L_27:
        /*0018*/ 	.byte	0x04, 0x17
        /*001a*/ 	.short	(.L_29 - .L_28)
.L_28:
        /*001c*/ 	.word	0x00000000
        /*0020*/ 	.short	0x0001
        /*0022*/ 	.short	0x0008
        /*0024*/ 	.byte	0x00, 0xf5, 0x21, 0x00


	//----- nvinfo : EIATTR_KPARAM_INFO
	.align		4
.L_29:
        /*0028*/ 	.byte	0x04, 0x17
        /*002a*/ 	.short	(.L_31 - .L_30)
.L_30:
        /*002c*/ 	.word	0x00000000
        /*0030*/ 	.short	0x0000
        /*0032*/ 	.short	0x0000
        /*0034*/ 	.byte	0x00, 0xf5, 0x21, 0x00


	//----- nvinfo : EIATTR_SPARSE_MMA_MASK
	.align		4
.L_31:
        /*0038*/ 	.byte	0x03, 0x50
        /*003a*/ 	.short	0x0000


	//----- nvinfo : EIATTR_MAXREG_COUNT
	.align		4
        /*003c*/ 	.byte	0x03, 0x1b
        /*003e*/ 	.short	0x00ff


	//----- nvinfo : EIATTR_NUM_BARRIERS
	.align		4
        /*0040*/ 	.byte	0x02, 0x4c
        /*0042*/ 	.byte	0x01
	.zero		1


	//----- nvinfo : EIATTR_MERCURY_ISA_VERSION
	.align		4
        /*0044*/ 	.byte	0x03, 0x5f
        /*0046*/ 	.short	0x0101


	//----- nvinfo : EIATTR_VRC_CTA_INIT_COUNT
	.align		4
        /*0048*/ 	.byte	0x02, 0x4a
	.zero		1
	.zero		1


	//----- nvinfo : EIATTR_EXIT_INSTR_OFFSETS
	.align		4
        /*004c*/ 	.byte	0x04, 0x1c
        /*004e*/ 	.short	(.L_33 - .L_32)


	//   ....[0]....
.L_32:
        /*0050*/ 	.word	0x00000260


	//   ....[1]....
        /*0054*/ 	.word	0x000002e0


	//----- nvinfo : EIATTR_CBANK_PARAM_SIZE
	.align		4
.L_33:
        /*0058*/ 	.byte	0x03, 0x19
        /*005a*/ 	.short	0x0018


	//----- nvinfo : EIATTR_PARAM_CBANK
	.align		4
        /*005c*/ 	.byte	0x04, 0x0a
        /*005e*/ 	.short	(.L_35 - .L_34)
	.align		4
.L_34:
        /*0060*/ 	.word	index@(.nv.constant0._Z16dotProductKernelPK6__halfS1_Pf)
        /*0064*/ 	.short	0x0380
        /*0066*/ 	.short	0x0018


	//----- nvinfo : EIATTR_SW_WAR
	.align		4
.L_35:
        /*0068*/ 	.byte	0x04, 0x36
        /*006a*/ 	.short	(.L_37 - .L_36)
.L_36:
        /*006c*/ 	.word	0x00000008
.L_37:


//--------------------- .nv.callgraph             --------------------------
	.section	.nv.callgraph,"",@"SHT_CUDA_CALLGRAPH"
	.align	4
	.sectionentsize	8
	.align		4
        /*0000*/ 	.word	0x00000000
	.align		4
        /*0004*/ 	.word	0xffffffff
	.align		4
        /*0008*/ 	.word	0x00000000
	.align		4
        /*000c*/ 	.word	0xfffffffe
	.align		4
        /*0010*/ 	.word	0x00000000
	.align		4
        /*0014*/ 	.word	0xfffffffd
	.align		4
        /*0018*/ 	.word	0x00000000
	.align		4
        /*001c*/ 	.word	0xfffffffc


//--------------------- .text._Z20finalReductionKernelPfi --------------------------
	.section	.text._Z20finalReductionKernelPfi,"ax",@progbits
	.align	128
        .global         _Z20finalReductionKernelPfi
        .type           _Z20finalReductionKernelPfi,@function
        .size           _Z20finalReductionKernelPfi,(.L_x_6 - _Z20finalReductionKernelPfi)
        .other          _Z20finalReductionKernelPfi,@"STO_CUDA_ENTRY STV_DEFAULT"
_Z20finalReductionKernelPfi:
.text._Z20finalReductionKernelPfi:
[----:B------:R-:W-:Y:S01]  /*0000*/  LDC R1, c[0x0][0x37c] ;  /* 0x0000df00ff017b82 */ /* 0x000fe20000000800 */
[----:B------:R-:W0:Y:S01]  /*0010*/  S2R R7, SR_TID.X ;  /* 0x0000000000077919 */ /* 0x000e220000002100 */
[----:B------:R-:W0:Y:S01]  /*0020*/  LDCU UR4, c[0x0][0x388] ;  /* 0x00007100ff0477ac */ /* 0x000e220008000800 */
[----:B------:R-:W-:Y:S01]  /*0030*/  IMAD.MOV.U32 R0, RZ, RZ, RZ ;  /* 0x000000ffff007224 */ /* 0x000fe200078e00ff */
[----:B------:R-:W1:Y:S01]  /*0040*/  LDCU.64 UR6, c[0x0][0x358] ;  /* 0x00006b00ff0677ac */ /* 0x000e620008000a00 */
[----:B0-----:R-:W-:-:S13]  /*0050*/  ISETP.GE.AND P0, PT, R7, UR4, PT ;  /* 0x0000000407007c0c */ /* 0x001fda000bf06270 */
[----:B------:R-:W0:Y:S02]  /*0060*/  @!P0 LDC.64 R2, c[0x0][0x380] ;  /* 0x0000e000ff028b82 */ /* 0x000e240000000a00 */
[----:B0-----:R-:W-:-:S05]  /*0070*/  @!P0 IMAD.WIDE.U32 R2, R7, 0x4, R2 ;  /* 0x0000000407028825 */ /* 0x001fca00078e0002 */
[----:B-1----:R-:W2:Y:S01]  /*0080*/  @!P0 LDG.E R0, desc[UR6][R2.64] ;  /* 0x0000000602008981 */ /* 0x002ea2000c1e1900 */
[----:B------:R-:W0:Y:S01]  /*0090*/  S2UR UR5, SR_CgaCtaId ;  /* 0x00000000000579c3 */ /* 0x000e220000008800 */
[----:B------:R-:W-:Y:S01]  /*00a0*/  UMOV UR4, 0x400 ;  /* 0x0000040000047882 */ /* 0x000fe20000000000 */
[----:B------:R-:W1:Y:S01]  /*00b0*/  LDCU UR8, c[0x0][0x360] ;  /* 0x00006c00ff0877ac */ /* 0x000e620008000800 */
[----:B------:R-:W-:Y:S01]  /*00c0*/  ISETP.NE.AND P0, PT, R7, RZ, PT ;  /* 0x000000ff0700720c */ /* 0x000fe20003f05270 */
[----:B-1----:R-:W-:Y:S02]  /*00d0*/  UISETP.GE.U32.AND UP0, UPT, UR8, 0x2, UPT ;  /* 0x000000020800788c */ /* 0x002fe4000bf06070 */
[----:B0-----:R-:W-:-:S06]  /*00e0*/  ULEA UR4, UR5, UR4, 0x18 ;  /* 0x0000000405047291 */ /* 0x001fcc000f8ec0ff */
[----:B------:R-:W-:-:S05]  /*00f0*/  LEA R5, R7, UR4, 0x2 ;  /* 0x0000000407057c11 */ /* 0x000fca000f8e10ff */
[----:B--2---:R0:W-:Y:S01]  /*0100*/  STS [R5], R0 ;  /* 0x0000000005007388 */ /* 0x0041e20000000800 */
[----:B------:R-:W-:Y:S06]  /*0110*/  BAR.SYNC.DEFER_BLOCKING 0x0 ;  /* 0x0000000000007b1d */ /* 0x000fec0000010000 */
[----:B------:R-:W-:Y:S05]  /*0120*/  BRA.U !UP0, `(.L_x_0) ;  /* 0x0000000108307547 */ /* 0x000fea000b800000 */
[----:B0-----:R-:W-:-:S07]  /*0130*/  IMAD.U32 R0, RZ, RZ, UR8 ;  /* 0x00000008ff007e24 */ /* 0x001fce000f8e00ff */
.L_x_1:
[----:B------:R-:W-:-:S04]  /*0140*/  SHF.R.U32.HI R6, RZ, 0x1, R0 ;  /* 0x00000001ff067819 */ /* 0x000fc80000011600 */
[----:B------:R-:W-:-:S13]  /*0150*/  ISETP.GE.U32.AND P1, PT, R7, R6, PT ;  /* 0x000000060700720c */ /* 0x000fda0003f26070 */
[----:B------:R-:W-:Y:S01]  /*0160*/  @!P1 IMAD R2, R6, 0x4, R5 ;  /* 0x0000000406029824 */ /* 0x000fe200078e0205 */
[----:B------:R-:W-:Y:S05]  /*0170*/  @!P1 LDS R3, [R5] ;  /* 0x0000000005039984 */ /* 0x000fea0000000800 */
[----:B------:R-:W0:Y:S02]  /*0180*/  @!P1 LDS R2, [R2] ;  /* 0x0000000002029984 */ /* 0x000e240000000800 */
[----:B0-----:R-:W-:-:S05]  /*0190*/  @!P1 FADD R4, R2, R3 ;  /* 0x0000000302049221 */ /* 0x001fca0000000000 */
[----:B------:R1:W-:Y:S01]  /*01a0*/  @!P1 STS [R5], R4 ;  /* 0x0000000405009388 */ /* 0x0003e20000000800 */
[----:B------:R-:W-:Y:S01]  /*01b0*/  BAR.SYNC.DEFER_BLOCKING 0x0 ;  /* 0x0000000000007b1d */ /* 0x000fe20000010000 */
[----:B------:R-:W-:Y:S01]  /*01c0*/  ISETP.GT.U32.AND P1, PT, R0, 0x3, PT ;  /* 0x000000030000780c */ /* 0x000fe20003f24070 */
[----:B------:R-:W-:-:S12]  /*01d0*/  IMAD.MOV.U32 R0, RZ, RZ, R6 ;  /* 0x000000ffff007224 */ /* 0x000fd800078e0006 */
[----:B-1----:R-:W-:Y:S05]  /*01e0*/  @P1 BRA `(.L_x_1) ;  /* 0xfffffffc00d41947 */ /* 0x002fea000383ffff */
.L_x_0:
[----:B------:R-:W-:Y:S05]  /*01f0*/  @P0 EXIT ;  /* 0x000000000000094d */ /* 0x000fea0003800000 */
[----:B------:R-:W1:Y:S01]  /*0200*/  S2UR UR5, SR_CgaCtaId ;  /* 0x00000000000579c3 */ /* 0x000e620000008800 */
[----:B------:R-:W-:-:S07]  /*0210*/  UMOV UR4, 0x400 ;  /* 0x0000040000047882 */ /* 0x000fce0000000000 */
[----:B------:R-:W2:Y:S01]  /*0220*/  LDC.64 R2, c[0x0][0x380] ;  /* 0x0000e000ff027b82 */ /* 0x000ea20000000a00 */
[----:B-1----:R-:W-:-:S09]  /*0230*/  ULEA UR4, UR5, UR4, 0x18 ;  /* 0x0000000405047291 */ /* 0x002fd2000f8ec0ff */
[----:B0-----:R-:W2:Y:S04]  /*0240*/  LDS R5, [UR4] ;  /* 0x00000004ff057984 */ /* 0x001ea80008000800 */
[----:B--2---:R-:W-:Y:S01]  /*0250*/  STG.E desc[UR6][R2.64], R5 ;  /* 0x0000000502007986 */ /* 0x004fe2000c101906 */
[----:B------:R-:W-:Y:S05]  /*0260*/  EXIT ;  /* 0x000000000000794d */ /* 0x000fea0003800000 */
.L_x_2:
[----:B------:R-:W-:-:S00]  /*0270*/  BRA `(.L_x_2) ;  /* 0xfffffffc00fc7947 */ /* 0x000fc0000383ffff */
[----:B------:R-:W-:-:S00]  /*0280*/  NOP ;  /* 0x0000000000007918 */ /* 0x000fc00000000000 */
[----:B------:R-:W-:-:S00]  /*0290*/  NOP ;  /* 0x0000000000007918 */ /* 0x000fc00000000000 */
[----:B------:R-:W-:-:S00]  /*02a0*/  NOP ;  /* 0x0000000000007918 */ /* 0x000fc00000000000 */
[----:B------:R-:W-:-:S00]  /*02b0*/  NOP ;  /* 0x0000000000007918 */ /* 0x000fc00000000000 */
[----:B------:R-:W-:-:S00]  /*02c0*/  NOP ;  /* 0x0000000000007918 */ /* 0x000fc00000000000 */
[----:B------:R-:W-:-:S00]  /*02d0*/  NOP ;  /* 0x0000000000007918 */ /* 0x000fc00000000000 */
[----:B------:R-:W-:-:S00]  /*02e0*/  NOP ;  /* 0x0000000000007918 */ /* 0x000fc00000000000 */
[----:B------:R-:W-:-:S00]  /*02f0*/  NOP ;  /* 0x0000000000007918 */ /* 0x000fc00000000000 */
.L_x_6:


//--------------------- .text._Z16dotProductKernelPK6__halfS1_Pf --------------------------
	.section	.text._Z16dotProductKernelPK6__halfS1_Pf,"ax",@progbits
	.align	128
        .global         _Z16dotProductKernelPK6__halfS1_Pf
        .type           _Z16dotProductKernelPK6__halfS1_Pf,@function
        .size           _Z16dotProductKernelPK6__halfS1_Pf,(.L_x_7 - _Z16dotProductKernelPK6__halfS1_Pf)
        .other          _Z16dotProductKernelPK6__halfS1_Pf,@"STO_CUDA_ENTRY STV_DEFAULT"
_Z16dotProductKernelPK6__halfS1_Pf:
.text._Z16dotProductKernelPK6__halfS1_Pf:
[----:B------:R-:W-:Y:S01]  /*0000*/  LDC R1, c[0x0][0x37c] ;  /* 0x0000df00ff017b82 */ /* 0x000fe20000000800 */
[----:B------:R-:W0:Y:S01]  /*0010*/  S2R R8, SR_TID.X ;  /* 0x0000000000087919 */ /* 0x000e220000002100 */
[----:B------:R-:W0:Y:S06]  /*0020*/  LDCU UR8, c[0x0][0x360] ;  /* 0x00006c00ff0877ac */ /* 0x000e2c0008000800 */
[----:B------:R-:W1:Y:S01]  /*0030*/  LDC.64 R2, c[0x0][0x380] ;  /* 0x0000e000ff027b82 */ /* 0x000e620000000a00 */
[----:B------:R-:W0:Y:S01]  /*0040*/  S2R R9, SR_CTAID.X ;  /* 0x0000000000097919 */ /* 0x000e220000002500 */
[----:B------:R-:W2:Y:S06]  /*0050*/  LDCU.64 UR6, c[0x0][0x358] ;  /* 0x00006b00ff0677ac */ /* 0x000eac0008000a00 */
[----:B------:R-:W3:Y:S01]  /*0060*/  LDC.64 R4, c[0x0][0x388] ;  /* 0x0000e200ff047b82 */ /* 0x000ee20000000a00 */
[----:B0-----:R-:W-:-:S05]  /*0070*/  IMAD R7, R9, UR8, R8 ;  /* 0x0000000809077c24 */ /* 0x001fca000f8e0208 */
[----:B------:R-:W-:-:S13]  /*0080*/  ISETP.GT.AND P1, PT, R7, 0x1ff, PT ;  /* 0x000001ff0700780c */ /* 0x000fda0003f24270 */
[----:B-1----:R-:W-:-:S04]  /*0090*/  @!P1 IMAD.WIDE R2, R7, 0x2, R2 ;  /* 0x0000000207029825 */ /* 0x002fc800078e0202 */
[----:B---3--:R-:W-:Y:S02]  /*00a0*/  @!P1 IMAD.WIDE R4, R7, 0x2, R4 ;  /* 0x0000000207049825 */ /* 0x008fe400078e0204 */
[----:B--2---:R-:W2:Y:S04]  /*00b0*/  @!P1 LDG.E.U16 R2, desc[UR6][R2.64] ;  /* 0x0000000602029981 */ /* 0x004ea8000c1e1500 */
[----:B------:R-:W3:Y:S01]  /*00c0*/  @!P1 LDG.E.U16 R4, desc[UR6][R4.64] ;  /* 0x0000000604049981 */ /* 0x000ee2000c1e1500 */
[----:B------:R-:W0:Y:S01]  /*00d0*/  S2UR UR5, SR_CgaCtaId ;  /* 0x00000000000579c3 */ /* 0x000e220000008800 */
[----:B------:R-:W-:Y:S01]  /*00e0*/  MOV R6, UR8 ;  /* 0x0000000800067c02 */ /* 0x000fe20008000f00 */
[----:B------:R-:W-:Y:S01]  /*00f0*/  UMOV UR4, 0x400 ;  /* 0x0000040000047882 */ /* 0x000fe20000000000 */
[----:B------:R-:W-:-:S02]  /*0100*/  ISETP.NE.AND P0, PT, R8, RZ, PT ;  /* 0x000000ff0800720c */ /* 0x000fc40003f05270 */
[----:B------:R-:W-:Y:S01]  /*0110*/  ISETP.GE.U32.AND P2, PT, R6, 0x2, PT ;  /* 0x000000020600780c */ /* 0x000fe20003f46070 */
[----:B0-----:R-:W-:Y:S01]  /*0120*/  ULEA UR4, UR5, UR4, 0x18 ;  /* 0x0000000405047291 */ /* 0x001fe2000f8ec0ff */
[----:B--2---:R-:W-:Y:S02]  /*0130*/  @!P1 HADD2.F32 R0, -RZ, R2.H0_H0 ;  /* 0x20000002ff009230 */ /* 0x004fe40000004100 */
[----:B---3--:R-:W-:-:S05]  /*0140*/  @!P1 HADD2.F32 R7, -RZ, R4.H0_H0 ;  /* 0x20000004ff079230 */ /* 0x008fca0000004100 */
[----:B------:R-:W-:Y:S01]  /*0150*/  @!P1 FMUL R7, R0, R7 ;  /* 0x0000000700079220 */ /* 0x000fe20000400000 */
[----:B------:R-:W-:-:S05]  /*0160*/  LEA R0, R8, UR4, 0x2 ;  /* 0x0000000408007c11 */ /* 0x000fca000f8e10ff */
[----:B------:R0:W-:Y:S04]  /*0170*/  @!P1 STS [R0], R7 ;  /* 0x0000000700009388 */ /* 0x0001e80000000800 */
[----:B------:R0:W-:Y:S01]  /*0180*/  @P1 STS [R0], RZ ;  /* 0x000000ff00001388 */ /* 0x0001e20000000800 */
[----:B------:R-:W-:Y:S06]  /*0190*/  BAR.SYNC.DEFER_BLOCKING 0x0 ;  /* 0x0000000000007b1d */ /* 0x000fec0000010000 */
[----:B------:R-:W-:Y:S05]  /*01a0*/  @!P2 BRA `(.L_x_3) ;  /* 0x00000000002ca947 */ /* 0x000fea0003800000 */
.L_x_4:
[----:B------:R-:W-:-:S04]  /*01b0*/  SHF.R.U32.HI R5, RZ, 0x1, R6 ;  /* 0x00000001ff057819 */ /* 0x000fc80000011606 */
[----:B------:R-:W-:-:S13]  /*01c0*/  ISETP.GE.U32.AND P1, PT, R8, R5, PT ;  /* 0x000000050800720c */ /* 0x000fda0003f26070 */
[----:B------:R-:W-:Y:S01]  /*01d0*/  @!P1 LEA R2, R5, R0, 0x2 ;  /* 0x0000000005029211 */ /* 0x000fe200078e10ff */
[----:B------:R-:W-:Y:S05]  /*01e0*/  @!P1 LDS R3, [R0] ;  /* 0x0000000000039984 */ /* 0x000fea0000000800 */
[----:B------:R-:W1:Y:S02]  /*01f0*/  @!P1 LDS R2, [R2] ;  /* 0x0000000002029984 */ /* 0x000e640000000800 */
[----:B-1----:R-:W-:-:S05]  /*0200*/  @!P1 FADD R3, R2, R3 ;  /* 0x0000000302039221 */ /* 0x002fca0000000000 */
[----:B------:R1:W-:Y:S01]  /*0210*/  @!P1 STS [R0], R3 ;  /* 0x0000000300009388 */ /* 0x0003e20000000800 */
[----:B------:R-:W-:Y:S01]  /*0220*/  BAR.SYNC.DEFER_BLOCKING 0x0 ;  /* 0x0000000000007b1d */ /* 0x000fe20000010000 */
[----:B------:R-:W-:Y:S02]  /*0230*/  ISETP.GT.U32.AND P1, PT, R6, 0x3, PT ;  /* 0x000000030600780c */ /* 0x000fe40003f24070 */
[----:B------:R-:W-:-:S11]  /*0240*/  MOV R6, R5 ;  /* 0x0000000500067202 */ /* 0x000fd60000000f00 */
[----:B-1----:R-:W-:Y:S05]  /*0250*/  @P1 BRA `(.L_x_4) ;  /* 0xfffffffc00d41947 */ /* 0x002fea000383ffff */
.L_x_3:
[----:B------:R-:W-:Y:S05]  /*0260*/  @P0 EXIT ;  /* 0x000000000000094d */ /* 0x000fea0003800000 */
[----:B------:R-:W1:Y:S01]  /*0270*/  S2UR UR5, SR_CgaCtaId ;  /* 0x00000000000579c3 */ /* 0x000e620000008800 */
[----:B------:R-:W-:-:S07]  /*0280*/  UMOV UR4, 0x400 ;  /* 0x0000040000047882 */ /* 0x000fce0000000000 */
[----:B------:R-:W2:Y:S01]  /*0290*/  LDC.64 R2, c[0x0][0x390] ;  /* 0x0000e400ff027b82 */ /* 0x000ea20000000a00 */
[----:B-1----:R-:W-:Y:S01]  /*02a0*/  ULEA UR4, UR5, UR4, 0x18 ;  /* 0x0000000405047291 */ /* 0x002fe2000f8ec0ff */
[----:B--2---:R-:W-:-:S08]  /*02b0*/  IMAD.WIDE.U32 R2, R9, 0x4, R2 ;  /* 0x0000000409027825 */ /* 0x004fd000078e0002 */
[----:B------:R-:W1:Y:S04]  /*02c0*/  LDS R5, [UR4] ;  /* 0x00000004ff057984 */ /* 0x000e680008000800 */
[----:B-1----:R-:W-:Y:S01]  /*02d0*/  STG.E desc[UR6][R2.64], R5 ;  /* 0x0000000502007986 */ /* 0x002fe2000c101906 */
[----:B------:R-:W-:Y:S05]  /*02e0*/  EXIT ;  /* 0x000000000000794d */ /* 0x000fea0003800000 */
.L_x_5:
        /* <DEDUP_REMOVED lines=9> */
.L_x_7:


//--------------------- .nv.shared._Z20finalReductionKernelPfi --------------------------
	.section	.nv.shared._Z20finalReductionKernelPfi,"aw",@nobits
	.sectionflags	@""
	.align	4
.nv.shared._Z20finalReductionKernelPfi:
	.zero		2048


//--------------------- .nv.shared.reserved.0     --------------------------
	.section	.nv.shared.reserved.0,"aw",@nobits
	.weak		__nv_reservedSMEM_offset_0_alias
	.size		__nv_reservedSMEM_offset_0_alias, 0, 64
	.other		__nv_reservedSMEM_offset_0_alias,@"STO_CUDA_RESERVED_SHARED STV_DEFAULT"
__nv_reservedSMEM_offset_0_alias:
	.zero		0
	.zero		64


//--------------------- .nv.shared._Z16dotProductKernelPK6__halfS1_Pf --------------------------
	.section	.nv.shared._Z16dotProductKernelPK6__halfS1_Pf,"aw",@nobits
	.sectionflags	@""
	.align	4
.nv.shared._Z16dotProductKernelPK6__halfS1_Pf:
	.zero		2048


//--------------------- .nv.constant0._Z20finalReductionKernelPfi --------------------------
	.section	.nv.constant0._Z20finalReductionKernelPfi,"a",@progbits
	.sectionflags	@""
	.align	4
.nv.constant0._Z20finalReductionKernelPfi:
	.zero		908


//--------------------- .nv.constant0._Z16dotProductKernelPK6__halfS1_Pf --------------------------
	.section	.nv.constant0._Z16dotProductKernelPK6__halfS1_Pf,"a",@progbits
	.sectionflags	@""
	.align	4
.nv.constant0._Z16dotProductKernelPK6__halfS1_Pf:
	.zero		920


//--------------------- SYMBOLS --------------------------

	.type		.nv.reservedSmem.offset0,@object
	.size		.nv.reservedSmem.offset0,0x4
	.type		.nv.reservedSmem.cap,@object
	.size		.nv.reservedSmem.cap,0x4
